//
// Generated by NVIDIA NVVM Compiler
//
// Compiler Build ID: CL-36424714
// Cuda compilation tools, release 13.0, V13.0.88
// Based on NVVM 20.0.0
//

.version 9.0
.target sm_100
.address_size 64

	// .globl	sum
// _ZZ3sumE10sharedData has been demoted

.visible .entry sum(
	.param .u64 .ptr .align 1 sum_param_0,
	.param .u64 .ptr .align 1 sum_param_1,
	.param .u32 sum_param_2
)
{
	.reg .pred 	%p<6>;
	.reg .b32 	%r<14>;
	.reg .b32 	%f<10>;
	.reg .b64 	%rd<7>;
	// demoted variable
	.shared .align 4 .b8 _ZZ3sumE10sharedData[4096];
	ld.param.u64 	%rd1, [sum_param_0];
	ld.param.u64 	%rd2, [sum_param_1];
	ld.param.u32 	%r7, [sum_param_2];
	mov.u32 	%r1, %tid.x;
	mov.u32 	%r13, %ntid.x;
	mov.u32 	%r8, %ctaid.x;
	mad.lo.s32 	%r3, %r13, %r8, %r1;
	setp.ge.s32 	%p1, %r3, %r7;
	mov.f32 	%f9, 0f00000000;
	@%p1 bra 	$L__BB0_2;
	cvta.to.global.u64 	%rd3, %rd1;
	mul.wide.s32 	%rd4, %r3, 4;
	add.s64 	%rd5, %rd3, %rd4;
	ld.global.f32 	%f9, [%rd5];
$L__BB0_2:
	shl.b32 	%r9, %r1, 2;
	mov.u32 	%r10, _ZZ3sumE10sharedData;
	add.s32 	%r4, %r10, %r9;
	st.shared.f32 	[%r4], %f9;
	bar.sync 	0;
	setp.lt.u32 	%p2, %r13, 2;
	@%p2 bra 	$L__BB0_6;
$L__BB0_3:
	shr.u32 	%r6, %r13, 1;
	setp.ge.u32 	%p3, %r1, %r6;
	@%p3 bra 	$L__BB0_5;
	shl.b32 	%r11, %r6, 2;
	add.s32 	%r12, %r4, %r11;
	ld.shared.f32 	%f4, [%r12];
	ld.shared.f32 	%f5, [%r4];
	add.f32 	%f6, %f4, %f5;
	st.shared.f32 	[%r4], %f6;
$L__BB0_5:
	bar.sync 	0;
	setp.gt.u32 	%p4, %r13, 3;
	mov.u32 	%r13, %r6;
	@%p4 bra 	$L__BB0_3;
$L__BB0_6:
	setp.ne.s32 	%p5, %r1, 0;
	@%p5 bra 	$L__BB0_8;
	ld.shared.f32 	%f7, [_ZZ3sumE10sharedData];
	cvta.to.global.u64 	%rd6, %rd2;
	atom.global.add.f32 	%f8, [%rd6], %f7;
$L__BB0_8:
	ret;

}


// ===== COMPILED SASS (sm_100) =====

	.target	sm_100

	.elftype	@"ET_EXEC"


//--------------------- .note.nv.tkinfo           --------------------------
	.section	.note.nv.tkinfo,"",@"SHT_NOTE"
	.sectionflags	@"SHF_NOTE_NV_TKINFO"
	.tkinfo
        /*0018*/ 	.word	0x00000002
        /*0030*/ 	.string	""
        /*0030*/ 	.string	"ptxas"
        /*0030*/ 	.string	"Cuda compilation tools, release 13.0, V13.0.88"
        /*0030*/ 	.string	"Build cuda_13.0.r13.0/compiler.36424714_0"
        /*0030*/ 	.string	"-arch sm_100 -m 64 "



//--------------------- .note.nv.cuinfo           --------------------------
	.section	.note.nv.cuinfo,"",@"SHT_NOTE"
	.sectionflags	@"SHF_NOTE_NV_CUINFO"
        /*0018*/ 	.short	0x0002
        /*001a*/ 	.short	0x0064
        /*001c*/ 	.short	0x0082
	.zero		2


//--------------------- .nv.info                  --------------------------
	.section	.nv.info,"",@"SHT_CUDA_INFO"
	.align	4


	//----- nvinfo : EIATTR_REGCOUNT
	.align		4
        /*0000*/ 	.byte	0x04, 0x2f
        /*0002*/ 	.short	(.L_1 - .L_0)
	.align		4
.L_0:
        /*0004*/ 	.word	index@(sum)
        /*0008*/ 	.word	0x0000000a


	//----- nvinfo : EIATTR_FRAME_SIZE
	.align		4
.L_1:
        /*000c*/ 	.byte	0x04, 0x11
        /*000e*/ 	.short	(.L_3 - .L_2)
	.align		4
.L_2:
        /*0010*/ 	.word	index@(sum)
        /*0014*/ 	.word	0x00000000


	//----- nvinfo : EIATTR_MIN_STACK_SIZE
	.align		4
.L_3:
        /*0018*/ 	.byte	0x04, 0x12
        /*001a*/ 	.short	(.L_5 - .L_4)
	.align		4
.L_4:
        /*001c*/ 	.word	index@(sum)
        /*0020*/ 	.word	0x00000000
.L_5:


//--------------------- .nv.compat                --------------------------
	.section	.nv.compat,"",@"SHT_CUDA_COMPAT_INFO"
	.align	4
        /*0000*/ 	.byte	0x02, 0x09, 0x00, 0x00, 0x02, 0x02, 0x01, 0x00, 0x02, 0x05, 0x05, 0x00, 0x03, 0x07, 0x01, 0x01
        /*0010*/ 	.byte	0x02, 0x03, 0x00, 0x00, 0x02, 0x06, 0x01, 0x00, 0x04, 0x0b, 0x08, 0x00, 0x09, 0x00, 0x00, 0x00
        /*0020*/ 	.byte	0x00, 0x00, 0x00, 0x00


//--------------------- .nv.info.sum              --------------------------
	.section	.nv.info.sum,"",@"SHT_CUDA_INFO"
	.sectionflags	@""
	.align	4


	//----- nvinfo : EIATTR_CUDA_API_VERSION
	.align		4
        /*0000*/ 	.byte	0x04, 0x37
        /*0002*/ 	.short	(.L_7 - .L_6)
.L_6:
        /*0004*/ 	.word	0x00000082


	//----- nvinfo : EIATTR_KPARAM_INFO
	.align		4
.L_7:
        /*0008*/ 	.byte	0x04, 0x17
        /*000a*/ 	.short	(.L_9 - .L_8)
.L_8:
        /*000c*/ 	.word	0x00000000
        /*0010*/ 	.short	0x0002
        /*0012*/ 	.short	0x0010
        /*0014*/ 	.byte	0x00, 0xf0, 0x11, 0x00


	//----- nvinfo : EIATTR_KPARAM_INFO
	.align		4
.L_9:
        /*0018*/ 	.byte	0x04, 0x17
        /*001a*/ 	.short	(.L_11 - .L_10)
.L_10:
        /*001c*/ 	.word	0x00000000
        /*0020*/ 	.short	0x0001
        /*0022*/ 	.short	0x0008
        /*0024*/ 	.byte	0x00, 0xf5, 0x21, 0x00


	//----- nvinfo : EIATTR_KPARAM_INFO
	.align		4
.L_11:
        /*0028*/ 	.byte	0x04, 0x17
        /*002a*/ 	.short	(.L_13 - .L_12)
.L_12:
        /*002c*/ 	.word	0x00000000
        /*0030*/ 	.short	0x0000
        /*0032*/ 	.short	0x0000
        /*0034*/ 	.byte	0x00, 0xf5, 0x21, 0x00


	//----- nvinfo : EIATTR_SPARSE_MMA_MASK
	.align		4
.L_13:
        /*0038*/ 	.byte	0x03, 0x50
        /*003a*/ 	.short	0x0000


	//----- nvinfo : EIATTR_MAXREG_COUNT
	.align		4
        /*003c*/ 	.byte	0x03, 0x1b
        /*003e*/ 	.short	0x00ff


	//----- nvinfo : EIATTR_NUM_BARRIERS
	.align		4
        /*0040*/ 	.byte	0x02, 0x4c
        /*0042*/ 	.byte	0x01
	.zero		1


	//----- nvinfo : EIATTR_MERCURY_ISA_VERSION
	.align		4
        /*0044*/ 	.byte	0x03, 0x5f
        /*0046*/ 	.short	0x0101


	//----- nvinfo : EIATTR_VRC_CTA_INIT_COUNT
	.align		4
        /*0048*/ 	.byte	0x02, 0x4a
	.zero		1
	.zero		1


	//----- nvinfo : EIATTR_EXIT_INSTR_OFFSETS
	.align		4
        /*004c*/ 	.byte	0x04, 0x1c
        /*004e*/ 	.short	(.L_15 - .L_14)


	//   ....[0]....
.L_14:
        /*0050*/ 	.word	0x00000210


	//   ....[1]....
        /*0054*/ 	.word	0x00000280


	//----- nvinfo : EIATTR_CBANK_PARAM_SIZE
	.align		4
.L_15:
        /*0058*/ 	.byte	0x03, 0x19
        /*005a*/ 	.short	0x0014


	//----- nvinfo : EIATTR_PARAM_CBANK
	.align		4
        /*005c*/ 	.byte	0x04, 0x0a
        /*005e*/ 	.short	(.L_17 - .L_16)
	.align		4
.L_16:
        /*0060*/ 	.word	index@(.nv.constant0.sum)
        /*0064*/ 	.short	0x0380
        /*0066*/ 	.short	0x0014


	//----- nvinfo : EIATTR_SW_WAR
	.align		4
.L_17:
        /*0068*/ 	.byte	0x04, 0x36
        /*006a*/ 	.short	(.L_19 - .L_18)
.L_18:
        /*006c*/ 	.word	0x00000008
.L_19:


//--------------------- .nv.callgraph             --------------------------
	.section	.nv.callgraph,"",@"SHT_CUDA_CALLGRAPH"
	.align	4
	.sectionentsize	8
	.align		4
        /*0000*/ 	.word	0x00000000
	.align		4
        /*0004*/ 	.word	0xffffffff
	.align		4
        /*0008*/ 	.word	0x00000000
	.align		4
        /*000c*/ 	.word	0xfffffffe
	.align		4
        /*0010*/ 	.word	0x00000000
	.align		4
        /*0014*/ 	.word	0xfffffffd
	.align		4
        /*0018*/ 	.word	0x00000000
	.align		4
        /*001c*/ 	.word	0xfffffffc


//--------------------- .text.sum                 --------------------------
	.section	.text.sum,"ax",@progbits
	.align	128
        .global         sum
        .type           sum,@function
        .size           sum,(.L_x_3 - sum)
        .other          sum,@"STO_CUDA_ENTRY STV_DEFAULT"
sum:
.text.sum:
[----:B------:R-:W-:Y:S01]  /*0000*/  LDC R1, c[0x0][0x37c] ;  /* 0x0000df00ff017b82 */ /* 0x000fe20000000800 */
[----:B------:R-:W0:Y:S01]  /*0010*/  S2R R6, SR_TID.X ;  /* 0x0000000000067919 */ /* 0x000e220000002100 */
[----:B------:R-:W0:Y:S01]  /*0020*/  LDCU UR8, c[0x0][0x360] ;  /* 0x00006c00ff0877ac */ /* 0x000e220008000800 */
[----:B------:R-:W-:Y:S01]  /*0030*/  IMAD.MOV.U32 R4, RZ, RZ, RZ ;  /* 0x000000ffff047224 */ /* 0x000fe200078e00ff */
[----:B------:R-:W0:Y:S01]  /*0040*/  S2R R5, SR_CTAID.X ;  /* 0x0000000000057919 */ /* 0x000e220000002500 */
[----:B------:R-:W1:Y:S01]  /*0050*/  LDCU UR4, c[0x0][0x390] ;  /* 0x00007200ff0477ac */ /* 0x000e620008000800 */
[----:B------:R-:W2:Y:S01]  /*0060*/  LDCU.64 UR6, c[0x0][0x358] ;  /* 0x00006b00ff0677ac */ /* 0x000ea20008000a00 */
[----:B0-----:R-:W-:-:S05]  /*0070*/  IMAD R5, R5, UR8, R6 ;  /* 0x0000000805057c24 */ /* 0x001fca000f8e0206 */
[----:B-1----:R-:W-:-:S13]  /*0080*/  ISETP.GE.AND P0, PT, R5, UR4, PT ;  /* 0x0000000405007c0c */ /* 0x002fda000bf06270 */
[----:B------:R-:W0:Y:S02]  /*0090*/  @!P0 LDC.64 R2, c[0x0][0x380] ;  /* 0x0000e000ff028b82 */ /* 0x000e240000000a00 */
[----:B0-----:R-:W-:-:S05]  /*00a0*/  @!P0 IMAD.WIDE R2, R5, 0x4, R2 ;  /* 0x0000000405028825 */ /* 0x001fca00078e0202 */
[----:B--2---:R-:W2:Y:S01]  /*00b0*/  @!P0 LDG.E R4, desc[UR6][R2.64] ;  /* 0x0000000602048981 */ /* 0x004ea2000c1e1900 */
[----:B------:R-:W0:Y:S01]  /*00c0*/  S2UR UR5, SR_CgaCtaId ;  /* 0x00000000000579c3 */ /* 0x000e220000008800 */
[----:B------:R-:W-:Y:S01]  /*00d0*/  IMAD.U32 R0, RZ, RZ, UR8 ;  /* 0x00000008ff007e24 */ /* 0x000fe2000f8e00ff */
[----:B------:R-:W-:Y:S01]  /*00e0*/  UMOV UR4, 0x400 ;  /* 0x0000040000047882 */ /* 0x000fe20000000000 */
[----:B------:R-:W-:-:S03]  /*00f0*/  ISETP.NE.AND P0, PT, R6, RZ, PT ;  /* 0x000000ff0600720c */ /* 0x000fc60003f05270 */
[----:B------:R-:W-:Y:S01]  /*0100*/  ISETP.GE.U32.AND P1, PT, R0, 0x2, PT ;  /* 0x000000020000780c */ /* 0x000fe20003f26070 */
[----:B0-----:R-:W-:-:S06]  /*0110*/  ULEA UR4, UR5, UR4, 0x18 ;  /* 0x0000000405047291 */ /* 0x001fcc000f8ec0ff */
[----:B------:R-:W-:-:S05]  /*0120*/  LEA R5, R6, UR4, 0x2 ;  /* 0x0000000406057c11 */ /* 0x000fca000f8e10ff */
[----:B--2---:R0:W-:Y:S01]  /*0130*/  STS [R5], R4 ;  /* 0x0000000405007388 */ /* 0x0041e20000000800 */
[----:B------:R-:W-:Y:S06]  /*0140*/  BAR.SYNC.DEFER_BLOCKING 0x0 ;  /* 0x0000000000007b1d */ /* 0x000fec0000010000 */
[----:B------:R-:W-:Y:S05]  /*0150*/  @!P1 BRA `(.L_x_0) ;  /* 0x00000000002c9947 */ /* 0x000fea0003800000 */
.L_x_1:
[----:B------:R-:W-:-:S04]  /*0160*/  SHF.R.U32.HI R7, RZ, 0x1, R0 ;  /* 0x00000001ff077819 */ /* 0x000fc80000011600 */
[----:B------:R-:W-:-:S13]  /*0170*/  ISETP.GE.U32.AND P1, PT, R6, R7, PT ;  /* 0x000000070600720c */ /* 0x000fda0003f26070 */
[----:B------:R-:W-:Y:S01]  /*0180*/  @!P1 IMAD R2, R7, 0x4, R5 ;  /* 0x0000000407029824 */ /* 0x000fe200078e0205 */
[----:B------:R-:W-:Y:S05]  /*0190*/  @!P1 LDS R3, [R5] ;  /* 0x0000000005039984 */ /* 0x000fea0000000800 */
[----:B------:R-:W0:Y:S02]  /*01a0*/  @!P1 LDS R2, [R2] ;  /* 0x0000000002029984 */ /* 0x000e240000000800 */
[----:B0-----:R-:W-:-:S05]  /*01b0*/  @!P1 FADD R4, R2, R3 ;  /* 0x0000000302049221 */ /* 0x001fca0000000000 */
[----:B------:R1:W-:Y:S01]  /*01c0*/  @!P1 STS [R5], R4 ;  /* 0x0000000405009388 */ /* 0x0003e20000000800 */
[----:B------:R-:W-:Y:S01]  /*01d0*/  BAR.SYNC.DEFER_BLOCKING 0x0 ;  /* 0x0000000000007b1d */ /* 0x000fe20000010000 */
[----:B------:R-:W-:Y:S01]  /*01e0*/  ISETP.GT.U32.AND P1, PT, R0, 0x3, PT ;  /* 0x000000030000780c */ /* 0x000fe20003f24070 */
[----:B------:R-:W-:-:S12]  /*01f0*/  IMAD.MOV.U32 R0, RZ, RZ, R7 ;  /* 0x000000ffff007224 */ /* 0x000fd800078e0007 */
[----:B-1----:R-:W-:Y:S05]  /*0200*/  @P1 BRA `(.L_x_1) ;  /* 0xfffffffc00d41947 */ /* 0x002fea000383ffff */
.L_x_0:
[----:B------:R-:W-:Y:S05]  /*0210*/  @P0 EXIT ;  /* 0x000000000000094d */ /* 0x000fea0003800000 */
[----:B------:R-:W1:Y:S01]  /*0220*/  S2UR UR5, SR_CgaCtaId ;  /* 0x00000000000579c3 */ /* 0x000e620000008800 */
[----:B------:R-:W-:-:S07]  /*0230*/  UMOV UR4, 0x400 ;  /* 0x0000040000047882 */ /* 0x000fce0000000000 */
[----:B------:R-:W2:Y:S01]  /*0240*/  LDC.64 R2, c[0x0][0x388] ;  /* 0x0000e200ff027b82 */ /* 0x000ea20000000a00 */
[----:B-1----:R-:W-:-:S09]  /*0250*/  ULEA UR4, UR5, UR4, 0x18 ;  /* 0x0000000405047291 */ /* 0x002fd2000f8ec0ff */
[----:B0-----:R-:W2:Y:S04]  /*0260*/  LDS R5, [UR4] ;  /* 0x00000004ff057984 */ /* 0x001ea80008000800 */
[----:B--2---:R-:W-:Y:S01]  /*0270*/  REDG.E.ADD.F32.FTZ.RN.STRONG.GPU desc[UR6][R2.64], R5 ;  /* 0x00000005020079a6 */ /* 0x004fe2000c12f306 */
[----:B------:R-:W-:Y:S05]  /*0280*/  EXIT ;  /* 0x000000000000794d */ /* 0x000fea0003800000 */
.L_x_2:
[----:B------:R-:W-:-:S00]  /*0290*/  BRA `(.L_x_2) ;  /* 0xfffffffc00fc7947 */ /* 0x000fc0000383ffff */
[----:B------:R-:W-:-:S00]  /*02a0*/  NOP ;  /* 0x0000000000007918 */ /* 0x000fc00000000000 */
        /* <DEDUP_REMOVED lines=13> */
.L_x_3:


//--------------------- .nv.shared.sum            --------------------------
	.section	.nv.shared.sum,"aw",@nobits
	.sectionflags	@""
	.align	4
.nv.shared.sum:
	.zero		5120


//--------------------- .nv.shared.reserved.0     --------------------------
	.section	.nv.shared.reserved.0,"aw",@nobits
	.weak		__nv_reservedSMEM_offset_0_alias
	.size		__nv_reservedSMEM_offset_0_alias, 0, 64
	.other		__nv_reservedSMEM_offset_0_alias,@"STO_CUDA_RESERVED_SHARED STV_DEFAULT"
__nv_reservedSMEM_offset_0_alias:
	.zero		0
	.zero		64


//--------------------- .nv.constant0.sum         --------------------------
	.section	.nv.constant0.sum,"a",@progbits
	.sectionflags	@""
	.align	4
.nv.constant0.sum:
	.zero		916


//--------------------- SYMBOLS --------------------------

	.type		.nv.reservedSmem.offset0,@object
	.size		.nv.reservedSmem.offset0,0x4
	.type		.nv.reservedSmem.cap,@object
	.size		.nv.reservedSmem.cap,0x4
